//
// Generated by NVIDIA NVVM Compiler
//
// Compiler Build ID: CL-36424714
// Cuda compilation tools, release 13.0, V13.0.88
// Based on NVVM 20.0.0
//

.version 9.0
.target sm_100
.address_size 64

	// .globl	_Z6kernelPA367_fPA90_f
.global .align 4 .b8 __cudart_i2opi_f[24] = {65, 144, 67, 60, 153, 149, 98, 219, 192, 221, 52, 245, 209, 87, 39, 252, 41, 21, 68, 78, 110, 131, 249, 162};

.visible .entry _Z6kernelPA367_fPA90_f(
	.param .u64 .ptr .align 1 _Z6kernelPA367_fPA90_f_param_0,
	.param .u64 .ptr .align 1 _Z6kernelPA367_fPA90_f_param_1
)
{
	.local .align 4 .b8 	__local_depot0[28];
	.reg .b64 	%SP;
	.reg .b64 	%SPL;
	.reg .pred 	%p<17>;
	.reg .b32 	%r<87>;
	.reg .b32 	%f<64>;
	.reg .b64 	%rd<50>;
	.reg .b64 	%fd<7>;

	mov.u64 	%SPL, __local_depot0;
	ld.param.u64 	%rd14, [_Z6kernelPA367_fPA90_f_param_0];
	ld.param.u64 	%rd15, [_Z6kernelPA367_fPA90_f_param_1];
	cvta.to.global.u64 	%rd1, %rd15;
	add.u64 	%rd2, %SPL, 0;
	add.u64 	%rd3, %SPL, 0;
	mov.u32 	%r34, %ctaid.x;
	mov.u32 	%r35, %ntid.x;
	mov.u32 	%r36, %tid.x;
	mad.lo.s32 	%r1, %r34, %r35, %r36;
	mov.u32 	%r37, %ctaid.y;
	mov.u32 	%r38, %ntid.y;
	mov.u32 	%r39, %tid.y;
	mad.lo.s32 	%r2, %r37, %r38, %r39;
	add.s32 	%r40, %r1, -183;
	add.s32 	%r41, %r2, -183;
	cvt.rn.f32.s32 	%f1, %r40;
	cvt.rn.f32.s32 	%f2, %r41;
	mov.f32 	%f63, 0f00000000;
	mov.b32 	%r78, 0;
	mov.u64 	%rd28, __cudart_i2opi_f;
$L__BB0_1:
	shl.b32 	%r42, %r78, 1;
	cvt.rn.f64.u32 	%fd1, %r42;
	mul.f64 	%fd2, %fd1, 0d3F91DF46A2529D39;
	cvt.rn.f32.f64 	%f4, %fd2;
	mul.f32 	%f17, %f4, 0f3F22F983;
	cvt.rni.s32.f32 	%r86, %f17;
	cvt.rn.f32.s32 	%f18, %r86;
	fma.rn.f32 	%f19, %f18, 0fBFC90FDA, %f4;
	fma.rn.f32 	%f20, %f18, 0fB3A22168, %f19;
	fma.rn.f32 	%f62, %f18, 0fA7C234C5, %f20;
	abs.f32 	%f6, %f4;
	setp.ltu.f32 	%p1, %f6, 0f47CE4780;
	mov.u32 	%r82, %r86;
	mov.f32 	%f61, %f62;
	@%p1 bra 	$L__BB0_9;
	setp.neu.f32 	%p2, %f6, 0f7F800000;
	@%p2 bra 	$L__BB0_4;
	mov.f32 	%f23, 0f00000000;
	mul.rn.f32 	%f61, %f4, %f23;
	mov.b32 	%r82, 0;
	bra.uni 	$L__BB0_9;
$L__BB0_4:
	mov.b32 	%r5, %f4;
	shl.b32 	%r44, %r5, 8;
	or.b32  	%r6, %r44, -2147483648;
	mov.b64 	%rd48, 0;
	mov.b32 	%r79, 0;
	mov.u64 	%rd46, %rd28;
	mov.u64 	%rd47, %rd3;
$L__BB0_5:
	.pragma "nounroll";
	ld.global.nc.u32 	%r45, [%rd46];
	mad.wide.u32 	%rd20, %r45, %r6, %rd48;
	shr.u64 	%rd48, %rd20, 32;
	st.local.u32 	[%rd47], %rd20;
	add.s32 	%r79, %r79, 1;
	add.s64 	%rd47, %rd47, 4;
	add.s64 	%rd46, %rd46, 4;
	setp.ne.s32 	%p3, %r79, 6;
	@%p3 bra 	$L__BB0_5;
	shr.u32 	%r46, %r5, 23;
	st.local.u32 	[%rd3+24], %rd48;
	and.b32  	%r9, %r46, 31;
	add.s32 	%r47, %r46, -128;
	shr.u32 	%r48, %r47, 5;
	mul.wide.u32 	%rd21, %r48, 4;
	sub.s64 	%rd10, %rd3, %rd21;
	ld.local.u32 	%r80, [%rd10+24];
	ld.local.u32 	%r81, [%rd10+20];
	setp.eq.s32 	%p4, %r9, 0;
	@%p4 bra 	$L__BB0_8;
	shf.l.wrap.b32 	%r80, %r81, %r80, %r9;
	ld.local.u32 	%r49, [%rd10+16];
	shf.l.wrap.b32 	%r81, %r49, %r81, %r9;
$L__BB0_8:
	shr.u32 	%r50, %r80, 30;
	shf.l.wrap.b32 	%r51, %r81, %r80, 2;
	shl.b32 	%r52, %r81, 2;
	shr.u32 	%r53, %r51, 31;
	add.s32 	%r82, %r53, %r50;
	shr.s32 	%r54, %r51, 31;
	xor.b32  	%r55, %r54, %r51;
	xor.b32  	%r56, %r54, %r52;
	cvt.u64.u32 	%rd22, %r55;
	shl.b64 	%rd23, %rd22, 32;
	cvt.u64.u32 	%rd24, %r56;
	or.b64  	%rd25, %rd23, %rd24;
	cvt.rn.f64.s64 	%fd3, %rd25;
	mul.f64 	%fd4, %fd3, 0d3BF921FB54442D19;
	cvt.rn.f32.f64 	%f21, %fd4;
	neg.f32 	%f22, %f21;
	setp.lt.s32 	%p5, %r51, 0;
	selp.f32 	%f61, %f22, %f21, %p5;
$L__BB0_9:
	setp.ltu.f32 	%p6, %f6, 0f47CE4780;
	mul.rn.f32 	%f24, %f61, %f61;
	and.b32  	%r58, %r82, 1;
	setp.eq.b32 	%p7, %r58, 1;
	selp.f32 	%f25, 0f3F800000, %f61, %p7;
	fma.rn.f32 	%f26, %f24, %f25, 0f00000000;
	fma.rn.f32 	%f27, %f24, 0f37CBAC00, 0fBAB607ED;
	selp.f32 	%f28, %f27, 0fB94D4153, %p7;
	selp.f32 	%f29, 0f3D2AAABB, 0f3C0885E4, %p7;
	fma.rn.f32 	%f30, %f28, %f24, %f29;
	selp.f32 	%f31, 0fBEFFFFFF, 0fBE2AAAA8, %p7;
	fma.rn.f32 	%f32, %f30, %f24, %f31;
	fma.rn.f32 	%f33, %f32, %f26, %f25;
	and.b32  	%r59, %r82, 2;
	setp.eq.s32 	%p8, %r59, 0;
	mov.f32 	%f34, 0f00000000;
	sub.f32 	%f35, %f34, %f33;
	selp.f32 	%f36, %f33, %f35, %p8;
	fma.rn.f32 	%f10, %f36, %f1, 0f43370000;
	@%p6 bra 	$L__BB0_17;
	setp.neu.f32 	%p9, %f6, 0f7F800000;
	@%p9 bra 	$L__BB0_12;
	mov.f32 	%f39, 0f00000000;
	mul.rn.f32 	%f62, %f4, %f39;
	mov.b32 	%r86, 0;
	bra.uni 	$L__BB0_17;
$L__BB0_12:
	mov.b32 	%r18, %f4;
	shl.b32 	%r61, %r18, 8;
	or.b32  	%r19, %r61, -2147483648;
	mov.b64 	%rd49, 0;
	mov.b32 	%r83, 0;
$L__BB0_13:
	.pragma "nounroll";
	mul.wide.u32 	%rd27, %r83, 4;
	add.s64 	%rd29, %rd28, %rd27;
	ld.global.nc.u32 	%r62, [%rd29];
	mad.wide.u32 	%rd30, %r62, %r19, %rd49;
	shr.u64 	%rd49, %rd30, 32;
	add.s64 	%rd31, %rd2, %rd27;
	st.local.u32 	[%rd31], %rd30;
	add.s32 	%r83, %r83, 1;
	setp.ne.s32 	%p10, %r83, 6;
	@%p10 bra 	$L__BB0_13;
	shr.u32 	%r63, %r18, 23;
	st.local.u32 	[%rd2+24], %rd49;
	and.b32  	%r22, %r63, 31;
	add.s32 	%r64, %r63, -128;
	shr.u32 	%r65, %r64, 5;
	mul.wide.u32 	%rd32, %r65, 4;
	sub.s64 	%rd13, %rd2, %rd32;
	ld.local.u32 	%r84, [%rd13+24];
	ld.local.u32 	%r85, [%rd13+20];
	setp.eq.s32 	%p11, %r22, 0;
	@%p11 bra 	$L__BB0_16;
	shf.l.wrap.b32 	%r84, %r85, %r84, %r22;
	ld.local.u32 	%r66, [%rd13+16];
	shf.l.wrap.b32 	%r85, %r66, %r85, %r22;
$L__BB0_16:
	shr.u32 	%r67, %r84, 30;
	shf.l.wrap.b32 	%r68, %r85, %r84, 2;
	shl.b32 	%r69, %r85, 2;
	shr.u32 	%r70, %r68, 31;
	add.s32 	%r86, %r70, %r67;
	shr.s32 	%r71, %r68, 31;
	xor.b32  	%r72, %r71, %r68;
	xor.b32  	%r73, %r71, %r69;
	cvt.u64.u32 	%rd33, %r72;
	shl.b64 	%rd34, %rd33, 32;
	cvt.u64.u32 	%rd35, %r73;
	or.b64  	%rd36, %rd34, %rd35;
	cvt.rn.f64.s64 	%fd5, %rd36;
	mul.f64 	%fd6, %fd5, 0d3BF921FB54442D19;
	cvt.rn.f32.f64 	%f37, %fd6;
	neg.f32 	%f38, %f37;
	setp.lt.s32 	%p12, %r68, 0;
	selp.f32 	%f62, %f38, %f37, %p12;
$L__BB0_17:
	add.s32 	%r75, %r86, 1;
	mul.rn.f32 	%f40, %f62, %f62;
	and.b32  	%r76, %r86, 1;
	setp.eq.b32 	%p13, %r76, 1;
	selp.f32 	%f41, %f62, 0f3F800000, %p13;
	fma.rn.f32 	%f42, %f40, %f41, 0f00000000;
	fma.rn.f32 	%f43, %f40, 0f37CBAC00, 0fBAB607ED;
	selp.f32 	%f44, 0fB94D4153, %f43, %p13;
	selp.f32 	%f45, 0f3C0885E4, 0f3D2AAABB, %p13;
	fma.rn.f32 	%f46, %f44, %f40, %f45;
	selp.f32 	%f47, 0fBE2AAAA8, 0fBEFFFFFF, %p13;
	fma.rn.f32 	%f48, %f46, %f40, %f47;
	fma.rn.f32 	%f49, %f48, %f42, %f41;
	and.b32  	%r77, %r75, 2;
	setp.eq.s32 	%p14, %r77, 0;
	mov.f32 	%f50, 0f00000000;
	sub.f32 	%f51, %f50, %f49;
	selp.f32 	%f52, %f49, %f51, %p14;
	fma.rn.f32 	%f53, %f52, %f2, %f10;
	mov.f32 	%f54, 0f3F000000;
	copysign.f32 	%f55, %f53, %f54;
	add.rz.f32 	%f56, %f53, %f55;
	cvt.rzi.f32.f32 	%f57, %f56;
	cvt.rzi.s32.f32 	%r31, %f57;
	setp.gt.u32 	%p15, %r31, 366;
	@%p15 bra 	$L__BB0_19;
	mul.wide.u32 	%rd37, %r31, 360;
	add.s64 	%rd38, %rd1, %rd37;
	mul.wide.u32 	%rd39, %r78, 4;
	add.s64 	%rd40, %rd38, %rd39;
	ld.global.f32 	%f58, [%rd40];
	div.rn.f32 	%f59, %f58, 0f42B40000;
	add.f32 	%f63, %f63, %f59;
$L__BB0_19:
	add.s32 	%r78, %r78, 1;
	setp.ne.s32 	%p16, %r78, 90;
	@%p16 bra 	$L__BB0_1;
	cvta.to.global.u64 	%rd41, %rd14;
	mul.wide.u32 	%rd42, %r2, 1468;
	add.s64 	%rd43, %rd41, %rd42;
	mul.wide.s32 	%rd44, %r1, 4;
	add.s64 	%rd45, %rd43, %rd44;
	st.global.f32 	[%rd45], %f63;
	ret;

}


// ===== COMPILED SASS (sm_100) =====

	.target	sm_100

	.elftype	@"ET_EXEC"


//--------------------- .note.nv.tkinfo           --------------------------
	.section	.note.nv.tkinfo,"",@"SHT_NOTE"
	.sectionflags	@"SHF_NOTE_NV_TKINFO"
	.tkinfo
        /*0018*/ 	.word	0x00000002
        /*0030*/ 	.string	""
        /*0030*/ 	.string	"ptxas"
        /*0030*/ 	.string	"Cuda compilation tools, release 13.0, V13.0.88"
        /*0030*/ 	.string	"Build cuda_13.0.r13.0/compiler.36424714_0"
        /*0030*/ 	.string	"-arch sm_100 -m 64 "



//--------------------- .note.nv.cuinfo           --------------------------
	.section	.note.nv.cuinfo,"",@"SHT_NOTE"
	.sectionflags	@"SHF_NOTE_NV_CUINFO"
        /*0018*/ 	.short	0x0002
        /*001a*/ 	.short	0x0064
        /*001c*/ 	.short	0x0082
	.zero		2


//--------------------- .nv.info                  --------------------------
	.section	.nv.info,"",@"SHT_CUDA_INFO"
	.align	4


	//----- nvinfo : EIATTR_REGCOUNT
	.align		4
        /*0000*/ 	.byte	0x04, 0x2f
        /*0002*/ 	.short	(.L_2 - .L_1)
	.align		4
.L_1:
        /*0004*/ 	.word	index@(_Z6kernelPA367_fPA90_f)
        /*0008*/ 	.word	0x0000001e


	//----- nvinfo : EIATTR_FRAME_SIZE
	.align		4
.L_2:
        /*000c*/ 	.byte	0x04, 0x11
        /*000e*/ 	.short	(.L_4 - .L_3)
	.align		4
.L_3:
        /*0010*/ 	.word	index@($__internal_0_$__cuda_sm3x_div_rn_noftz_f32_slowpath)
        /*0014*/ 	.word	0x00000000


	//----- nvinfo : EIATTR_FRAME_SIZE
	.align		4
.L_4:
        /*0018*/ 	.byte	0x04, 0x11
        /*001a*/ 	.short	(.L_6 - .L_5)
	.align		4
.L_5:
        /*001c*/ 	.word	index@(_Z6kernelPA367_fPA90_f)
        /*0020*/ 	.word	0x00000000


	//----- nvinfo : EIATTR_MIN_STACK_SIZE
	.align		4
.L_6:
        /*0024*/ 	.byte	0x04, 0x12
        /*0026*/ 	.short	(.L_8 - .L_7)
	.align		4
.L_7:
        /*0028*/ 	.word	index@(_Z6kernelPA367_fPA90_f)
        /*002c*/ 	.word	0x00000000
.L_8:


//--------------------- .nv.compat                --------------------------
	.section	.nv.compat,"",@"SHT_CUDA_COMPAT_INFO"
	.align	4
        /*0000*/ 	.byte	0x02, 0x09, 0x00, 0x00, 0x02, 0x02, 0x01, 0x00, 0x02, 0x05, 0x05, 0x00, 0x03, 0x07, 0x01, 0x01
        /*0010*/ 	.byte	0x02, 0x03, 0x00, 0x00, 0x02, 0x06, 0x01, 0x00, 0x04, 0x0b, 0x08, 0x00, 0x01, 0x00, 0x00, 0x00
        /*0020*/ 	.byte	0x00, 0x00, 0x00, 0x00


//--------------------- .nv.info._Z6kernelPA367_fPA90_f --------------------------
	.section	.nv.info._Z6kernelPA367_fPA90_f,"",@"SHT_CUDA_INFO"
	.sectionflags	@""
	.align	4


	//----- nvinfo : EIATTR_CUDA_API_VERSION
	.align		4
        /*0000*/ 	.byte	0x04, 0x37
        /*0002*/ 	.short	(.L_10 - .L_9)
.L_9:
        /*0004*/ 	.word	0x00000082


	//----- nvinfo : EIATTR_KPARAM_INFO
	.align		4
.L_10:
        /*0008*/ 	.byte	0x04, 0x17
        /*000a*/ 	.short	(.L_12 - .L_11)
.L_11:
        /*000c*/ 	.word	0x00000000
        /*0010*/ 	.short	0x0001
        /*0012*/ 	.short	0x0008
        /*0014*/ 	.byte	0x00, 0xf5, 0x21, 0x00


	//----- nvinfo : EIATTR_KPARAM_INFO
	.align		4
.L_12:
        /*0018*/ 	.byte	0x04, 0x17
        /*001a*/ 	.short	(.L_14 - .L_13)
.L_13:
        /*001c*/ 	.word	0x00000000
        /*0020*/ 	.short	0x0000
        /*0022*/ 	.short	0x0000
        /*0024*/ 	.byte	0x00, 0xf5, 0x21, 0x00


	//----- nvinfo : EIATTR_SPARSE_MMA_MASK
	.align		4
.L_14:
        /*0028*/ 	.byte	0x03, 0x50
        /*002a*/ 	.short	0x0000


	//----- nvinfo : EIATTR_MAXREG_COUNT
	.align		4
        /*002c*/ 	.byte	0x03, 0x1b
        /*002e*/ 	.short	0x00ff


	//----- nvinfo : EIATTR_MERCURY_ISA_VERSION
	.align		4
        /*0030*/ 	.byte	0x03, 0x5f
        /*0032*/ 	.short	0x0101


	//----- nvinfo : EIATTR_VRC_CTA_INIT_COUNT
	.align		4
        /*0034*/ 	.byte	0x02, 0x4a
	.zero		1
	.zero		1


	//----- nvinfo : EIATTR_EXIT_INSTR_OFFSETS
	.align		4
        /*0038*/ 	.byte	0x04, 0x1c
        /*003a*/ 	.short	(.L_16 - .L_15)


	//   ....[0]....
.L_15:
        /*003c*/ 	.word	0x000010f0


	//----- nvinfo : EIATTR_CRS_STACK_SIZE
	.align		4
.L_16:
        /*0040*/ 	.byte	0x04, 0x1e
        /*0042*/ 	.short	(.L_18 - .L_17)
.L_17:
        /*0044*/ 	.word	0x00000000


	//----- nvinfo : EIATTR_CBANK_PARAM_SIZE
	.align		4
.L_18:
        /*0048*/ 	.byte	0x03, 0x19
        /*004a*/ 	.short	0x0010


	//----- nvinfo : EIATTR_PARAM_CBANK
	.align		4
        /*004c*/ 	.byte	0x04, 0x0a
        /*004e*/ 	.short	(.L_20 - .L_19)
	.align		4
.L_19:
        /*0050*/ 	.word	index@(.nv.constant0._Z6kernelPA367_fPA90_f)
        /*0054*/ 	.short	0x0380
        /*0056*/ 	.short	0x0010


	//----- nvinfo : EIATTR_SW_WAR
	.align		4
.L_20:
        /*0058*/ 	.byte	0x04, 0x36
        /*005a*/ 	.short	(.L_22 - .L_21)
.L_21:
        /*005c*/ 	.word	0x00000008
.L_22:


//--------------------- .nv.callgraph             --------------------------
	.section	.nv.callgraph,"",@"SHT_CUDA_CALLGRAPH"
	.align	4
	.sectionentsize	8
	.align		4
        /*0000*/ 	.word	0x00000000
	.align		4
        /*0004*/ 	.word	0xffffffff
	.align		4
        /*0008*/ 	.word	0x00000000
	.align		4
        /*000c*/ 	.word	0xfffffffe
	.align		4
        /*0010*/ 	.word	0x00000000
	.align		4
        /*0014*/ 	.word	0xfffffffd
	.align		4
        /*0018*/ 	.word	0x00000000
	.align		4
        /*001c*/ 	.word	0xfffffffc


//--------------------- .nv.constant4             --------------------------
	.section	.nv.constant4,"a",@progbits
	.align	8
	.align		8
.nv.constant4:
        /*0000*/ 	.dword	__cudart_i2opi_f


//--------------------- .text._Z6kernelPA367_fPA90_f --------------------------
	.section	.text._Z6kernelPA367_fPA90_f,"ax",@progbits
	.align	128
        .global         _Z6kernelPA367_fPA90_f
        .type           _Z6kernelPA367_fPA90_f,@function
        .size           _Z6kernelPA367_fPA90_f,(.L_x_24 - _Z6kernelPA367_fPA90_f)
        .other          _Z6kernelPA367_fPA90_f,@"STO_CUDA_ENTRY STV_DEFAULT"
_Z6kernelPA367_fPA90_f:
.text._Z6kernelPA367_fPA90_f:
[----:B------:R-:W-:Y:S01]  /*0000*/  LDC R1, c[0x0][0x37c] ;  /* 0x0000df00ff017b82 */ /* 0x000fe20000000800 */
[----:B------:R-:W0:Y:S07]  /*0010*/  S2R R3, SR_TID.X ;  /* 0x0000000000037919 */ /* 0x000e2e0000002100 */
[----:B------:R-:W0:Y:S01]  /*0020*/  LDC R0, c[0x0][0x360] ;  /* 0x0000d800ff007b82 */ /* 0x000e220000000800 */
[----:B------:R-:W-:Y:S01]  /*0030*/  IMAD.MOV.U32 R7, RZ, RZ, RZ ;  /* 0x000000ffff077224 */ /* 0x000fe200078e00ff */
[----:B------:R-:W1:Y:S01]  /*0040*/  LDCU.64 UR6, c[0x0][0x358] ;  /* 0x00006b00ff0677ac */ /* 0x000e620008000a00 */
[----:B------:R-:W2:Y:S01]  /*0050*/  S2R R5, SR_TID.Y ;  /* 0x0000000000057919 */ /* 0x000ea20000002200 */
[----:B------:R-:W-:-:S04]  /*0060*/  IMAD.MOV.U32 R8, RZ, RZ, RZ ;  /* 0x000000ffff087224 */ /* 0x000fc800078e00ff */
[----:B------:R-:W0:Y:S08]  /*0070*/  S2UR UR4, SR_CTAID.X ;  /* 0x00000000000479c3 */ /* 0x000e300000002500 */
[----:B------:R-:W2:Y:S08]  /*0080*/  S2UR UR5, SR_CTAID.Y ;  /* 0x00000000000579c3 */ /* 0x000eb00000002600 */
[----:B------:R-:W2:Y:S01]  /*0090*/  LDC R6, c[0x0][0x364] ;  /* 0x0000d900ff067b82 */ /* 0x000ea20000000800 */
[----:B0-----:R-:W-:-:S04]  /*00a0*/  IMAD R0, R0, UR4, R3 ;  /* 0x0000000400007c24 */ /* 0x001fc8000f8e0203 */
[----:B------:R-:W-:-:S05]  /*00b0*/  VIADD R9, R0, 0xffffff49 ;  /* 0xffffff4900097836 */ /* 0x000fca0000000000 */
[----:B------:R-:W-:Y:S01]  /*00c0*/  I2FP.F32.S32 R9, R9 ;  /* 0x0000000900097245 */ /* 0x000fe20000201400 */
[----:B--2---:R-:W-:-:S04]  /*00d0*/  IMAD R6, R6, UR5, R5 ;  /* 0x0000000506067c24 */ /* 0x004fc8000f8e0205 */
[----:B------:R-:W-:-:S05]  /*00e0*/  VIADD R10, R6, 0xffffff49 ;  /* 0xffffff49060a7836 */ /* 0x000fca0000000000 */
[----:B-1----:R-:W-:-:S07]  /*00f0*/  I2FP.F32.S32 R10, R10 ;  /* 0x0000000a000a7245 */ /* 0x002fce0000201400 */
.L_x_10:
[----:B------:R-:W-:Y:S01]  /*0100*/  IMAD.SHL.U32 R4, R8, 0x2, RZ ;  /* 0x0000000208047824 */ /* 0x000fe200078e00ff */
[----:B------:R-:W-:Y:S01]  /*0110*/  UMOV UR4, 0xa2529d39 ;  /* 0xa2529d3900047882 */ /* 0x000fe20000000000 */
[----:B------:R-:W-:Y:S02]  /*0120*/  UMOV UR5, 0x3f91df46 ;  /* 0x3f91df4600057882 */ /* 0x000fe40000000000 */
[----:B------:R-:W0:Y:S02]  /*0130*/  I2F.F64.U32 R2, R4 ;  /* 0x0000000400027312 */ /* 0x000e240000201800 */
[----:B0-----:R-:W-:-:S06]  /*0140*/  DMUL R2, R2, UR4 ;  /* 0x0000000402027c28 */ /* 0x001fcc0008000000 */
[----:B------:R-:W0:Y:S02]  /*0150*/  F2F.F32.F64 R12, R2 ;  /* 0x00000002000c7310 */ /* 0x000e240000301000 */
[C---:B0-----:R-:W-:Y:S01]  /*0160*/  FMUL R5, R12.reuse, 0.63661974668502807617 ;  /* 0x3f22f9830c057820 */ /* 0x041fe20000400000 */
[----:B------:R-:W-:-:S05]  /*0170*/  FSETP.GE.AND P0, PT, |R12|, 105615, PT ;  /* 0x47ce47800c00780b */ /* 0x000fca0003f06200 */
[----:B------:R-:W0:Y:S02]  /*0180*/  F2I.NTZ R17, R5 ;  /* 0x0000000500117305 */ /* 0x000e240000203100 */
[----:B0-----:R-:W-:Y:S01]  /*0190*/  I2FP.F32.S32 R13, R17 ;  /* 0x00000011000d7245 */ /* 0x001fe20000201400 */
[----:B------:R-:W-:-:S04]  /*01a0*/  IMAD.MOV.U32 R23, RZ, RZ, R17 ;  /* 0x000000ffff177224 */ /* 0x000fc800078e0011 */
[----:B------:R-:W-:-:S04]  /*01b0*/  FFMA R14, R13, -1.5707962512969970703, R12 ;  /* 0xbfc90fda0d0e7823 */ /* 0x000fc8000000000c */
[----:B------:R-:W-:-:S04]  /*01c0*/  FFMA R14, R13, -7.5497894158615963534e-08, R14 ;  /* 0xb3a221680d0e7823 */ /* 0x000fc8000000000e */
[----:B------:R-:W-:-:S05]  /*01d0*/  FFMA R22, R13, -5.3903029534742383927e-15, R14 ;  /* 0xa7c234c50d167823 */ /* 0x000fca000000000e */
[----:B------:R-:W-:Y:S01]  /*01e0*/  MOV R24, R22 ;  /* 0x0000001600187202 */ /* 0x000fe20000000f00 */
[----:B------:R-:W-:Y:S06]  /*01f0*/  @!P0 BRA `(.L_x_0) ;  /* 0x0000000400588947 */ /* 0x000fec0003800000 */
[----:B------:R-:W-:-:S13]  /*0200*/  FSETP.NEU.AND P0, PT, |R12|, +INF , PT ;  /* 0x7f8000000c00780b */ /* 0x000fda0003f0d200 */
[----:B------:R-:W-:Y:S01]  /*0210*/  @!P0 FMUL R24, RZ, R12 ;  /* 0x0000000cff188220 */ /* 0x000fe20000400000 */
[----:B------:R-:W-:Y:S01]  /*0220*/  @!P0 IMAD.MOV.U32 R17, RZ, RZ, RZ ;  /* 0x000000ffff118224 */ /* 0x000fe200078e00ff */
[----:B------:R-:W-:Y:S06]  /*0230*/  @!P0 BRA `(.L_x_0) ;  /* 0x0000000400488947 */ /* 0x000fec0003800000 */
[----:B------:R-:W-:Y:S01]  /*0240*/  IMAD.SHL.U32 R2, R12, 0x100, RZ ;  /* 0x000001000c027824 */ /* 0x000fe200078e00ff */
[----:B------:R-:W-:Y:S01]  /*0250*/  CS2R R14, SRZ ;  /* 0x00000000000e7805 */ /* 0x000fe2000001ff00 */
[----:B------:R-:W-:Y:S01]  /*0260*/  IMAD.MOV.U32 R13, RZ, RZ, RZ ;  /* 0x000000ffff0d7224 */ /* 0x000fe200078e00ff */
[----:B------:R-:W0:Y:S02]  /*0270*/  LDCU.64 UR8, c[0x4][URZ] ;  /* 0x01000000ff0877ac */ /* 0x000e240008000a00 */
[----:B------:R-:W-:Y:S01]  /*0280*/  LOP3.LUT R17, R2, 0x80000000, RZ, 0xfc, !PT ;  /* 0x8000000002117812 */ /* 0x000fe200078efcff */
[----:B------:R-:W-:-:S06]  /*0290*/  UMOV UR4, URZ ;  /* 0x000000ff00047c82 */ /* 0x000fcc0008000000 */
.L_x_1:
[----:B0-----:R-:W-:Y:S02]  /*02a0*/  IMAD.U32 R2, RZ, RZ, UR8 ;  /* 0x00000008ff027e24 */ /* 0x001fe4000f8e00ff */
[----:B------:R-:W-:-:S05]  /*02b0*/  IMAD.U32 R3, RZ, RZ, UR9 ;  /* 0x00000009ff037e24 */ /* 0x000fca000f8e00ff */
[----:B------:R-:W2:Y:S01]  /*02c0*/  LDG.E.CONSTANT R2, desc[UR6][R2.64] ;  /* 0x0000000602027981 */ /* 0x000ea2000c1e9900 */
[----:B------:R-:W-:Y:S01]  /*02d0*/  UIADD3 UR4, UPT, UPT, UR4, 0x1, URZ ;  /* 0x0000000104047890 */ /* 0x000fe2000fffe0ff */
[C---:B------:R-:W-:Y:S01]  /*02e0*/  ISETP.EQ.AND P0, PT, R14.reuse, RZ, PT ;  /* 0x000000ff0e00720c */ /* 0x040fe20003f02270 */
[----:B------:R-:W-:Y:S01]  /*02f0*/  UIADD3 UR8, UP1, UPT, UR8, 0x4, URZ ;  /* 0x0000000408087890 */ /* 0x000fe2000ff3e0ff */
[C---:B------:R-:W-:Y:S01]  /*0300*/  ISETP.EQ.AND P1, PT, R14.reuse, 0x4, PT ;  /* 0x000000040e00780c */ /* 0x040fe20003f22270 */
[----:B------:R-:W-:Y:S01]  /*0310*/  UISETP.NE.AND UP0, UPT, UR4, 0x6, UPT ;  /* 0x000000060400788c */ /* 0x000fe2000bf05270 */
[C---:B------:R-:W-:Y:S01]  /*0320*/  ISETP.EQ.AND P2, PT, R14.reuse, 0x8, PT ;  /* 0x000000080e00780c */ /* 0x040fe20003f42270 */
[----:B------:R-:W-:Y:S01]  /*0330*/  UIADD3.X UR9, UPT, UPT, URZ, UR9, URZ, UP1, !UPT ;  /* 0x00000009ff097290 */ /* 0x000fe20008ffe4ff */
[C---:B------:R-:W-:Y:S02]  /*0340*/  ISETP.EQ.AND P3, PT, R14.reuse, 0xc, PT ;  /* 0x0000000c0e00780c */ /* 0x040fe40003f62270 */
[----:B------:R-:W-:-:S02]  /*0350*/  ISETP.EQ.AND P4, PT, R14, 0x10, PT ;  /* 0x000000100e00780c */ /* 0x000fc40003f82270 */
[C---:B------:R-:W-:Y:S01]  /*0360*/  ISETP.EQ.AND P5, PT, R14.reuse, 0x14, PT ;  /* 0x000000140e00780c */ /* 0x040fe20003fa2270 */
[----:B------:R-:W-:Y:S02]  /*0370*/  VIADD R14, R14, 0x4 ;  /* 0x000000040e0e7836 */ /* 0x000fe40000000000 */
[----:B--2---:R-:W-:-:S03]  /*0380*/  IMAD.WIDE.U32 R4, R2, R17, RZ ;  /* 0x0000001102047225 */ /* 0x004fc600078e00ff */
[----:B------:R-:W-:-:S04]  /*0390*/  IADD3 R4, P6, PT, R4, R13, RZ ;  /* 0x0000000d04047210 */ /* 0x000fc80007fde0ff */
[----:B------:R-:W-:Y:S01]  /*03a0*/  IADD3.X R13, PT, PT, R5, R15, RZ, P6, !PT ;  /* 0x0000000f050d7210 */ /* 0x000fe200037fe4ff */
[--C-:B------:R-:W-:Y:S02]  /*03b0*/  @P0 IMAD.MOV.U32 R11, RZ, RZ, R4.reuse ;  /* 0x000000ffff0b0224 */ /* 0x100fe400078e0004 */
[----:B------:R-:W-:Y:S01]  /*03c0*/  @P5 MOV R16, R4 ;  /* 0x0000000400105202 */ /* 0x000fe20000000f00 */
[--C-:B------:R-:W-:Y:S02]  /*03d0*/  @P1 IMAD.MOV.U32 R18, RZ, RZ, R4.reuse ;  /* 0x000000ffff121224 */ /* 0x100fe400078e0004 */
[--C-:B------:R-:W-:Y:S02]  /*03e0*/  @P2 IMAD.MOV.U32 R19, RZ, RZ, R4.reuse ;  /* 0x000000ffff132224 */ /* 0x100fe400078e0004 */
[--C-:B------:R-:W-:Y:S02]  /*03f0*/  @P3 IMAD.MOV.U32 R20, RZ, RZ, R4.reuse ;  /* 0x000000ffff143224 */ /* 0x100fe400078e0004 */
[----:B------:R-:W-:Y:S01]  /*0400*/  @P4 IMAD.MOV.U32 R21, RZ, RZ, R4 ;  /* 0x000000ffff154224 */ /* 0x000fe200078e0004 */
[----:B------:R-:W-:Y:S06]  /*0410*/  BRA.U UP0, `(.L_x_1) ;  /* 0xfffffffd00a07547 */ /* 0x000fec000b83ffff */
[----:B------:R-:W-:-:S04]  /*0420*/  SHF.R.U32.HI R2, RZ, 0x17, R12 ;  /* 0x00000017ff027819 */ /* 0x000fc8000001160c */
[C---:B------:R-:W-:Y:S01]  /*0430*/  LOP3.LUT P6, R5, R2.reuse, 0x1f, RZ, 0xc0, !PT ;  /* 0x0000001f02057812 */ /* 0x040fe200078cc0ff */
[----:B------:R-:W-:-:S05]  /*0440*/  VIADD R3, R2, 0xffffff80 ;  /* 0xffffff8002037836 */ /* 0x000fca0000000000 */
[----:B------:R-:W-:-:S05]  /*0450*/  SHF.R.U32.HI R3, RZ, 0x5, R3 ;  /* 0x00000005ff037819 */ /* 0x000fca0000011603 */
[----:B------:R-:W-:-:S05]  /*0460*/  IMAD.U32 R4, R3, -0x4, RZ ;  /* 0xfffffffc03047824 */ /* 0x000fca00078e00ff */
[C---:B------:R-:W-:Y:S02]  /*0470*/  ISETP.EQ.AND P3, PT, R4.reuse, -0x18, PT ;  /* 0xffffffe80400780c */ /* 0x040fe40003f62270 */
[C---:B------:R-:W-:Y:S02]  /*0480*/  ISETP.EQ.AND P4, PT, R4.reuse, -0x14, PT ;  /* 0xffffffec0400780c */ /* 0x040fe40003f82270 */
[C---:B------:R-:W-:Y:S02]  /*0490*/  ISETP.EQ.AND P2, PT, R4.reuse, -0x10, PT ;  /* 0xfffffff00400780c */ /* 0x040fe40003f42270 */
[C---:B------:R-:W-:Y:S02]  /*04a0*/  ISETP.EQ.AND P1, PT, R4.reuse, -0xc, PT ;  /* 0xfffffff40400780c */ /* 0x040fe40003f22270 */
[C---:B------:R-:W-:Y:S02]  /*04b0*/  ISETP.EQ.AND P0, PT, R4.reuse, -0x8, PT ;  /* 0xfffffff80400780c */ /* 0x040fe40003f02270 */
[----:B------:R-:W-:-:S03]  /*04c0*/  ISETP.EQ.AND P5, PT, R4, RZ, PT ;  /* 0x000000ff0400720c */ /* 0x000fc60003fa2270 */
[--C-:B------:R-:W-:Y:S01]  /*04d0*/  @P3 IMAD.MOV.U32 R14, RZ, RZ, R11.reuse ;  /* 0x000000ffff0e3224 */ /* 0x100fe200078e000b */
[C---:B------:R-:W-:Y:S01]  /*04e0*/  ISETP.EQ.AND P3, PT, R4.reuse, -0x4, PT ;  /* 0xfffffffc0400780c */ /* 0x040fe20003f62270 */
[----:B------:R-:W-:Y:S01]  /*04f0*/  @P4 IMAD.MOV.U32 R3, RZ, RZ, R11 ;  /* 0x000000ffff034224 */ /* 0x000fe200078e000b */
[----:B------:R-:W-:Y:S01]  /*0500*/  @P4 MOV R14, R18 ;  /* 0x00000012000e4202 */ /* 0x000fe20000000f00 */
[----:B------:R-:W-:Y:S01]  /*0510*/  @P2 IMAD.MOV.U32 R3, RZ, RZ, R18 ;  /* 0x000000ffff032224 */ /* 0x000fe200078e0012 */
[----:B------:R-:W-:Y:S01]  /*0520*/  ISETP.EQ.AND P4, PT, R4, 0x4, PT ;  /* 0x000000040400780c */ /* 0x000fe20003f82270 */
[--C-:B------:R-:W-:Y:S02]  /*0530*/  @P2 IMAD.MOV.U32 R14, RZ, RZ, R19.reuse ;  /* 0x000000ffff0e2224 */ /* 0x100fe400078e0013 */
[----:B------:R-:W-:Y:S02]  /*0540*/  @P1 IMAD.MOV.U32 R3, RZ, RZ, R19 ;  /* 0x000000ffff031224 */ /* 0x000fe400078e0013 */
[--C-:B------:R-:W-:Y:S01]  /*0550*/  @P1 IMAD.MOV.U32 R14, RZ, RZ, R20.reuse ;  /* 0x000000ffff0e1224 */ /* 0x100fe200078e0014 */
[----:B------:R-:W-:Y:S01]  /*0560*/  @P0 MOV R14, R21 ;  /* 0x00000015000e0202 */ /* 0x000fe20000000f00 */
[----:B------:R-:W-:-:S02]  /*0570*/  @P0 IMAD.MOV.U32 R3, RZ, RZ, R20 ;  /* 0x000000ffff030224 */ /* 0x000fc400078e0014 */
[----:B------:R-:W-:Y:S02]  /*0580*/  @P3 IMAD.MOV.U32 R3, RZ, RZ, R21 ;  /* 0x000000ffff033224 */ /* 0x000fe400078e0015 */
[--C-:B------:R-:W-:Y:S02]  /*0590*/  @P3 IMAD.MOV.U32 R14, RZ, RZ, R16.reuse ;  /* 0x000000ffff0e3224 */ /* 0x100fe400078e0010 */
[----:B------:R-:W-:Y:S02]  /*05a0*/  @P5 IMAD.MOV.U32 R3, RZ, RZ, R16 ;  /* 0x000000ffff035224 */ /* 0x000fe400078e0010 */
[--C-:B------:R-:W-:Y:S02]  /*05b0*/  @P5 IMAD.MOV.U32 R14, RZ, RZ, R13.reuse ;  /* 0x000000ffff0e5224 */ /* 0x100fe400078e000d */
[----:B------:R-:W-:Y:S01]  /*05c0*/  @P4 IMAD.MOV.U32 R3, RZ, RZ, R13 ;  /* 0x000000ffff034224 */ /* 0x000fe200078e000d */
[----:B------:R-:W-:Y:S06]  /*05d0*/  @!P6 BRA `(.L_x_2) ;  /* 0x000000000028e947 */ /* 0x000fec0003800000 */
[----:B------:R-:W-:Y:S01]  /*05e0*/  @P2 MOV R2, R11 ;  /* 0x0000000b00022202 */ /* 0x000fe20000000f00 */
[----:B------:R-:W-:Y:S01]  /*05f0*/  @P1 IMAD.MOV.U32 R2, RZ, RZ, R18 ;  /* 0x000000ffff021224 */ /* 0x000fe200078e0012 */
[----:B------:R-:W-:Y:S01]  /*0600*/  SHF.L.W.U32.HI R14, R3, R5, R14 ;  /* 0x00000005030e7219 */ /* 0x000fe20000010e0e */
[----:B------:R-:W-:Y:S01]  /*0610*/  @P0 IMAD.MOV.U32 R2, RZ, RZ, R19 ;  /* 0x000000ffff020224 */ /* 0x000fe200078e0013 */
[----:B------:R-:W-:Y:S01]  /*0620*/  ISETP.EQ.AND P0, PT, R4, 0x8, PT ;  /* 0x000000080400780c */ /* 0x000fe20003f02270 */
[----:B------:R-:W-:Y:S02]  /*0630*/  @P3 IMAD.MOV.U32 R2, RZ, RZ, R20 ;  /* 0x000000ffff023224 */ /* 0x000fe400078e0014 */
[----:B------:R-:W-:Y:S02]  /*0640*/  @P5 IMAD.MOV.U32 R2, RZ, RZ, R21 ;  /* 0x000000ffff025224 */ /* 0x000fe400078e0015 */
[----:B------:R-:W-:-:S08]  /*0650*/  @P4 IMAD.MOV.U32 R2, RZ, RZ, R16 ;  /* 0x000000ffff024224 */ /* 0x000fd000078e0010 */
[----:B------:R-:W-:-:S04]  /*0660*/  @P0 MOV R2, R13 ;  /* 0x0000000d00020202 */ /* 0x000fc80000000f00 */
[----:B------:R-:W-:-:S07]  /*0670*/  SHF.L.W.U32.HI R3, R2, R5, R3 ;  /* 0x0000000502037219 */ /* 0x000fce0000010e03 */
.L_x_2:
[C---:B------:R-:W-:Y:S01]  /*0680*/  SHF.L.W.U32.HI R17, R3.reuse, 0x2, R14 ;  /* 0x0000000203117819 */ /* 0x040fe20000010e0e */
[----:B------:R-:W-:Y:S01]  /*0690*/  IMAD.SHL.U32 R3, R3, 0x4, RZ ;  /* 0x0000000403037824 */ /* 0x000fe200078e00ff */
[----:B------:R-:W-:Y:S01]  /*06a0*/  UMOV UR4, 0x54442d19 ;  /* 0x54442d1900047882 */ /* 0x000fe20000000000 */
[----:B------:R-:W-:Y:S01]  /*06b0*/  UMOV UR5, 0x3bf921fb ;  /* 0x3bf921fb00057882 */ /* 0x000fe20000000000 */
[----:B------:R-:W-:Y:S02]  /*06c0*/  SHF.R.S32.HI R4, RZ, 0x1f, R17 ;  /* 0x0000001fff047819 */ /* 0x000fe40000011411 */
[----:B------:R-:W-:Y:S02]  /*06d0*/  ISETP.GE.AND P0, PT, R17, RZ, PT ;  /* 0x000000ff1100720c */ /* 0x000fe40003f06270 */
[C---:B------:R-:W-:Y:S02]  /*06e0*/  LOP3.LUT R2, R4.reuse, R3, RZ, 0x3c, !PT ;  /* 0x0000000304027212 */ /* 0x040fe400078e3cff */
[----:B------:R-:W-:-:S02]  /*06f0*/  LOP3.LUT R3, R4, R17, RZ, 0x3c, !PT ;  /* 0x0000001104037212 */ /* 0x000fc400078e3cff */
[----:B------:R-:W-:-:S04]  /*0700*/  SHF.R.U32.HI R14, RZ, 0x1e, R14 ;  /* 0x0000001eff0e7819 */ /* 0x000fc8000001160e */
[----:B------:R-:W0:Y:S01]  /*0710*/  I2F.F64.S64 R2, R2 ;  /* 0x0000000200027312 */ /* 0x000e220000301c00 */
[----:B------:R-:W-:Y:S01]  /*0720*/  LEA.HI R17, R17, R14, RZ, 0x1 ;  /* 0x0000000e11117211 */ /* 0x000fe200078f08ff */
[----:B0-----:R-:W-:-:S10]  /*0730*/  DMUL R4, R2, UR4 ;  /* 0x0000000402047c28 */ /* 0x001fd40008000000 */
[----:B------:R-:W0:Y:S02]  /*0740*/  F2F.F32.F64 R4, R4 ;  /* 0x0000000400047310 */ /* 0x000e240000301000 */
[----:B0-----:R-:W-:-:S07]  /*0750*/  FSEL R24, -R4, R4, !P0 ;  /* 0x0000000404187208 */ /* 0x001fce0004000100 */
.L_x_0:
[----:B------:R-:W-:Y:S02]  /*0760*/  IMAD.MOV.U32 R13, RZ, RZ, 0x37cbac00 ;  /* 0x37cbac00ff0d7424 */ /* 0x000fe400078e00ff */
[----:B------:R-:W-:Y:S01]  /*0770*/  FMUL R3, R24, R24 ;  /* 0x0000001818037220 */ /* 0x000fe20000400000 */
[C---:B------:R-:W-:Y:S01]  /*0780*/  LOP3.LUT R4, R17.reuse, 0x1, RZ, 0xc0, !PT ;  /* 0x0000000111047812 */ /* 0x040fe200078ec0ff */
[----:B------:R-:W-:Y:S01]  /*0790*/  IMAD.MOV.U32 R14, RZ, RZ, 0x3d2aaabb ;  /* 0x3d2aaabbff0e7424 */ /* 0x000fe200078e00ff */
[----:B------:R-:W-:Y:S01]  /*07a0*/  LOP3.LUT P1, RZ, R17, 0x2, RZ, 0xc0, !PT ;  /* 0x0000000211ff7812 */ /* 0x000fe2000782c0ff */
[----:B------:R-:W-:Y:S01]  /*07b0*/  FFMA R2, R3, R13, -0.0013887860113754868507 ;  /* 0xbab607ed03027423 */ /* 0x000fe2000000000d */
[----:B------:R-:W-:Y:S01]  /*07c0*/  ISETP.NE.U32.AND P0, PT, R4, 0x1, PT ;  /* 0x000000010400780c */ /* 0x000fe20003f05070 */
[----:B------:R-:W-:-:S03]  /*07d0*/  IMAD.MOV.U32 R15, RZ, RZ, 0x3effffff ;  /* 0x3effffffff0f7424 */ /* 0x000fc600078e00ff */
[----:B------:R-:W-:Y:S02]  /*07e0*/  FSEL R4, R2, -0.00019574658654164522886, !P0 ;  /* 0xb94d415302047808 */ /* 0x000fe40004000000 */
[----:B------:R-:W-:Y:S02]  /*07f0*/  FSEL R26, R14, 0.0083327032625675201416, !P0 ;  /* 0x3c0885e40e1a7808 */ /* 0x000fe40004000000 */
[----:B------:R-:W-:Y:S02]  /*0800*/  FSEL R2, R24, 1, P0 ;  /* 0x3f80000018027808 */ /* 0x000fe40000000000 */
[----:B------:R-:W-:Y:S01]  /*0810*/  FSEL R17, -R15, -0.16666662693023681641, !P0 ;  /* 0xbe2aaaa80f117808 */ /* 0x000fe20004000100 */
[C---:B------:R-:W-:Y:S01]  /*0820*/  FFMA R4, R3.reuse, R4, R26 ;  /* 0x0000000403047223 */ /* 0x040fe2000000001a */
[----:B------:R-:W-:Y:S01]  /*0830*/  FSETP.GE.AND P0, PT, |R12|, 105615, PT ;  /* 0x47ce47800c00780b */ /* 0x000fe20003f06200 */
[C---:B------:R-:W-:Y:S02]  /*0840*/  FFMA R5, R3.reuse, R2, RZ ;  /* 0x0000000203057223 */ /* 0x040fe400000000ff */
[----:B------:R-:W-:-:S04]  /*0850*/  FFMA R4, R3, R4, R17 ;  /* 0x0000000403047223 */ /* 0x000fc80000000011 */
[----:B------:R-:W-:-:S04]  /*0860*/  FFMA R2, R5, R4, R2 ;  /* 0x0000000405027223 */ /* 0x000fc80000000002 */
[----:B------:R-:W-:-:S04]  /*0870*/  @P1 FADD R2, RZ, -R2 ;  /* 0x80000002ff021221 */ /* 0x000fc80000000000 */
[----:B------:R-:W-:Y:S01]  /*0880*/  FFMA R17, R9, R2, 183 ;  /* 0x4337000009117423 */ /* 0x000fe20000000002 */
[----:B------:R-:W-:Y:S06]  /*0890*/  @!P0 BRA `(.L_x_3) ;  /* 0x00000004004c8947 */ /* 0x000fec0003800000 */
[----:B------:R-:W-:-:S13]  /*08a0*/  FSETP.NEU.AND P0, PT, |R12|, +INF , PT ;  /* 0x7f8000000c00780b */ /* 0x000fda0003f0d200 */
[----:B------:R-:W-:Y:S01]  /*08b0*/  @!P0 FMUL R22, RZ, R12 ;  /* 0x0000000cff168220 */ /* 0x000fe20000400000 */
[----:B------:R-:W-:Y:S01]  /*08c0*/  @!P0 IMAD.MOV.U32 R23, RZ, RZ, RZ ;  /* 0x000000ffff178224 */ /* 0x000fe200078e00ff */
[----:B------:R-:W-:Y:S06]  /*08d0*/  @!P0 BRA `(.L_x_3) ;  /* 0x00000004003c8947 */ /* 0x000fec0003800000 */
[----:B------:R-:W-:Y:S01]  /*08e0*/  SHF.L.U32 R22, R12, 0x8, RZ ;  /* 0x000000080c167819 */ /* 0x000fe200000006ff */
[----:B------:R-:W-:Y:S02]  /*08f0*/  IMAD.MOV.U32 R23, RZ, RZ, RZ ;  /* 0x000000ffff177224 */ /* 0x000fe400078e00ff */
[----:B------:R-:W-:Y:S01]  /*0900*/  IMAD.MOV.U32 R27, RZ, RZ, RZ ;  /* 0x000000ffff1b7224 */ /* 0x000fe200078e00ff */
[----:B------:R-:W-:Y:S01]  /*0910*/  LOP3.LUT R22, R22, 0x80000000, RZ, 0xfc, !PT ;  /* 0x8000000016167812 */ /* 0x000fe200078efcff */
[----:B------:R-:W-:-:S07]  /*0920*/  IMAD.MOV.U32 R25, RZ, RZ, RZ ;  /* 0x000000ffff197224 */ /* 0x000fce00078e00ff */
.L_x_4:
[----:B------:R-:W0:Y:S02]  /*0930*/  LDC.64 R2, c[0x4][RZ] ;  /* 0x01000000ff027b82 */ /* 0x000e240000000a00 */
[----:B0-----:R-:W-:-:S06]  /*0940*/  IMAD.WIDE.U32 R2, R25, 0x4, R2 ;  /* 0x0000000419027825 */ /* 0x001fcc00078e0002 */
[----:B------:R-:W2:Y:S01]  /*0950*/  LDG.E.CONSTANT R3, desc[UR6][R2.64] ;  /* 0x0000000602037981 */ /* 0x000ea2000c1e9900 */
[C---:B------:R-:W-:Y:S02]  /*0960*/  IMAD.SHL.U32 R24, R25.reuse, 0x4, RZ ;  /* 0x0000000419187824 */ /* 0x040fe400078e00ff */
[----:B------:R-:W-:-:S03]  /*0970*/  VIADD R25, R25, 0x1 ;  /* 0x0000000119197836 */ /* 0x000fc60000000000 */
[C---:B------:R-:W-:Y:S02]  /*0980*/  ISETP.EQ.AND P0, PT, R24.reuse, RZ, PT ;  /* 0x000000ff1800720c */ /* 0x040fe40003f02270 */
[C---:B------:R-:W-:Y:S02]  /*0990*/  ISETP.EQ.AND P5, PT, R24.reuse, 0x4, PT ;  /* 0x000000041800780c */ /* 0x040fe40003fa2270 */
[C---:B------:R-:W-:Y:S02]  /*09a0*/  ISETP.EQ.AND P4, PT, R24.reuse, 0x8, PT ;  /* 0x000000081800780c */ /* 0x040fe40003f82270 */
[C---:B------:R-:W-:Y:S02]  /*09b0*/  ISETP.EQ.AND P3, PT, R24.reuse, 0xc, PT ;  /* 0x0000000c1800780c */ /* 0x040fe40003f62270 */
[C---:B------:R-:W-:Y:S02]  /*09c0*/  ISETP.EQ.AND P2, PT, R24.reuse, 0x10, PT ;  /* 0x000000101800780c */ /* 0x040fe40003f42270 */
[----:B------:R-:W-:Y:S01]  /*09d0*/  ISETP.EQ.AND P1, PT, R24, 0x14, PT ;  /* 0x000000141800780c */ /* 0x000fe20003f22270 */
[----:B--2---:R-:W-:-:S03]  /*09e0*/  IMAD.WIDE.U32 R4, R3, R22, RZ ;  /* 0x0000001603047225 */ /* 0x004fc600078e00ff */
[----:B------:R-:W-:-:S04]  /*09f0*/  IADD3 R4, P6, PT, R4, R23, RZ ;  /* 0x0000001704047210 */ /* 0x000fc80007fde0ff */
[----:B------:R-:W-:Y:S01]  /*0a00*/  IADD3.X R23, PT, PT, R5, R27, RZ, P6, !PT ;  /* 0x0000001b05177210 */ /* 0x000fe200037fe4ff */
[--C-:B------:R-:W-:Y:S01]  /*0a10*/  @P0 IMAD.MOV.U32 R11, RZ, RZ, R4.reuse ;  /* 0x000000ffff0b0224 */ /* 0x100fe200078e0004 */
[----:B------:R-:W-:Y:S01]  /*0a20*/  ISETP.NE.AND P6, PT, R25, 0x6, PT ;  /* 0x000000061900780c */ /* 0x000fe20003fc5270 */
[--C-:B------:R-:W-:Y:S02]  /*0a30*/  @P5 IMAD.MOV.U32 R18, RZ, RZ, R4.reuse ;  /* 0x000000ffff125224 */ /* 0x100fe400078e0004 */
[----:B------:R-:W-:Y:S01]  /*0a40*/  @P1 MOV R16, R4 ;  /* 0x0000000400101202 */ /* 0x000fe20000000f00 */
[--C-:B------:R-:W-:Y:S02]  /*0a50*/  @P4 IMAD.MOV.U32 R19, RZ, RZ, R4.reuse ;  /* 0x000000ffff134224 */ /* 0x100fe400078e0004 */
[--C-:B------:R-:W-:Y:S02]  /*0a60*/  @P3 IMAD.MOV.U32 R20, RZ, RZ, R4.reuse ;  /* 0x000000ffff143224 */ /* 0x100fe400078e0004 */
[----:B------:R-:W-:-:S05]  /*0a70*/  @P2 IMAD.MOV.U32 R21, RZ, RZ, R4 ;  /* 0x000000ffff152224 */ /* 0x000fca00078e0004 */
[----:B------:R-:W-:Y:S05]  /*0a80*/  @P6 BRA `(.L_x_4) ;  /* 0xfffffffc00a86947 */ /* 0x000fea000383ffff */
        /* <DEDUP_REMOVED lines=10> */
[----:B------:R-:W-:-:S03]  /*0b30*/  ISETP.EQ.AND P5, PT, R4, 0x4, PT ;  /* 0x000000040400780c */ /* 0x000fc60003fa2270 */
[--C-:B------:R-:W-:Y:S01]  /*0b40*/  @P3 IMAD.MOV.U32 R12, RZ, RZ, R11.reuse ;  /* 0x000000ffff0c3224 */ /* 0x100fe200078e000b */
[C---:B------:R-:W-:Y:S01]  /*0b50*/  ISETP.EQ.AND P3, PT, R4.reuse, -0x4, PT ;  /* 0xfffffffc0400780c */ /* 0x040fe20003f62270 */
[----:B------:R-:W-:Y:S02]  /*0b60*/  @P4 IMAD.MOV.U32 R2, RZ, RZ, R11 ;  /* 0x000000ffff024224 */ /* 0x000fe400078e000b */
[----:B------:R-:W-:Y:S01]  /*0b70*/  @P4 IMAD.MOV.U32 R12, RZ, RZ, R18 ;  /* 0x000000ffff0c4224 */ /* 0x000fe200078e0012 */
[----:B------:R-:W-:Y:S01]  /*0b80*/  ISETP.EQ.AND P4, PT, R4, RZ, PT ;  /* 0x000000ff0400720c */ /* 0x000fe20003f82270 */
[--C-:B------:R-:W-:Y:S01]  /*0b90*/  @P2 IMAD.MOV.U32 R12, RZ, RZ, R19.reuse ;  /* 0x000000ffff0c2224 */ /* 0x100fe200078e0013 */
[----:B------:R-:W-:Y:S01]  /*0ba0*/  @P2 MOV R2, R18 ;  /* 0x0000001200022202 */ /* 0x000fe20000000f00 */
[----:B------:R-:W-:Y:S02]  /*0bb0*/  @P1 IMAD.MOV.U32 R2, RZ, RZ, R19 ;  /* 0x000000ffff021224 */ /* 0x000fe400078e0013 */
[----:B------:R-:W-:-:S02]  /*0bc0*/  @P1 IMAD.MOV.U32 R12, RZ, RZ, R20 ;  /* 0x000000ffff0c1224 */ /* 0x000fc400078e0014 */
[----:B------:R-:W-:Y:S02]  /*0bd0*/  @P0 IMAD.MOV.U32 R2, RZ, RZ, R20 ;  /* 0x000000ffff020224 */ /* 0x000fe400078e0014 */
[----:B------:R-:W-:Y:S01]  /*0be0*/  @P0 IMAD.MOV.U32 R12, RZ, RZ, R21 ;  /* 0x000000ffff0c0224 */ /* 0x000fe200078e0015 */
[----:B------:R-:W-:Y:S01]  /*0bf0*/  @P3 MOV R2, R21 ;  /* 0x0000001500023202 */ /* 0x000fe20000000f00 */
[--C-:B------:R-:W-:Y:S02]  /*0c00*/  @P3 IMAD.MOV.U32 R12, RZ, RZ, R16.reuse ;  /* 0x000000ffff0c3224 */ /* 0x100fe400078e0010 */
[----:B------:R-:W-:Y:S02]  /*0c10*/  @P4 IMAD.MOV.U32 R2, RZ, RZ, R16 ;  /* 0x000000ffff024224 */ /* 0x000fe400078e0010 */
[--C-:B------:R-:W-:Y:S02]  /*0c20*/  @P4 IMAD.MOV.U32 R12, RZ, RZ, R23.reuse ;  /* 0x000000ffff0c4224 */ /* 0x100fe400078e0017 */
[----:B------:R-:W-:Y:S01]  /*0c30*/  @P5 IMAD.MOV.U32 R2, RZ, RZ, R23 ;  /* 0x000000ffff025224 */ /* 0x000fe200078e0017 */
[----:B------:R-:W-:Y:S06]  /*0c40*/  @!P6 BRA `(.L_x_5) ;  /* 0x000000000028e947 */ /* 0x000fec0003800000 */
[----:B------:R-:W-:Y:S01]  /*0c50*/  @P2 IMAD.MOV.U32 R3, RZ, RZ, R11 ;  /* 0x000000ffff032224 */ /* 0x000fe200078e000b */
[----:B------:R-:W-:Y:S01]  /*0c60*/  @P1 MOV R3, R18 ;  /* 0x0000001200031202 */ /* 0x000fe20000000f00 */
[----:B------:R-:W-:Y:S01]  /*0c70*/  @P0 IMAD.MOV.U32 R3, RZ, RZ, R19 ;  /* 0x000000ffff030224 */ /* 0x000fe200078e0013 */
[----:B------:R-:W-:Y:S01]  /*0c80*/  ISETP.EQ.AND P0, PT, R4, 0x8, PT ;  /* 0x000000080400780c */ /* 0x000fe20003f02270 */
[----:B------:R-:W-:Y:S01]  /*0c90*/  @P3 IMAD.MOV.U32 R3, RZ, RZ, R20 ;  /* 0x000000ffff033224 */ /* 0x000fe200078e0014 */
[----:B------:R-:W-:Y:S01]  /*0ca0*/  SHF.L.W.U32.HI R12, R2, R5, R12 ;  /* 0x00000005020c7219 */ /* 0x000fe20000010e0c */
[----:B------:R-:W-:Y:S02]  /*0cb0*/  @P4 IMAD.MOV.U32 R3, RZ, RZ, R21 ;  /* 0x000000ffff034224 */ /* 0x000fe400078e0015 */
[----:B------:R-:W-:-:S08]  /*0cc0*/  @P5 IMAD.MOV.U32 R3, RZ, RZ, R16 ;  /* 0x000000ffff035224 */ /* 0x000fd000078e0010 */
[----:B------:R-:W-:-:S05]  /*0cd0*/  @P0 IMAD.MOV.U32 R3, RZ, RZ, R23 ;  /* 0x000000ffff030224 */ /* 0x000fca00078e0017 */
[----:B------:R-:W-:-:S07]  /*0ce0*/  SHF.L.W.U32.HI R2, R3, R5, R2 ;  /* 0x0000000503027219 */ /* 0x000fce0000010e02 */
.L_x_5:
[C---:B------:R-:W-:Y:S01]  /*0cf0*/  SHF.L.W.U32.HI R23, R2.reuse, 0x2, R12 ;  /* 0x0000000202177819 */ /* 0x040fe20000010e0c */
[----:B------:R-:W-:Y:S01]  /*0d00*/  UMOV UR4, 0x54442d19 ;  /* 0x54442d1900047882 */ /* 0x000fe20000000000 */
[----:B------:R-:W-:Y:S01]  /*0d10*/  SHF.L.U32 R2, R2, 0x2, RZ ;  /* 0x0000000202027819 */ /* 0x000fe200000006ff */
        /* <DEDUP_REMOVED lines=11> */
.L_x_3:
[----:B------:R-:W-:Y:S01]  /*0dd0*/  FMUL R2, R22, R22 ;  /* 0x0000001616027220 */ /* 0x000fe20000400000 */
[C---:B------:R-:W-:Y:S01]  /*0de0*/  LOP3.LUT R3, R23.reuse, 0x1, RZ, 0xc0, !PT ;  /* 0x0000000117037812 */ /* 0x040fe200078ec0ff */
[----:B------:R-:W-:Y:S01]  /*0df0*/  VIADD R23, R23, 0x1 ;  /* 0x0000000117177836 */ /* 0x000fe20000000000 */
[----:B------:R-:W-:Y:S01]  /*0e00*/  BSSY.RECONVERGENT B2, `(.L_x_6) ;  /* 0x0000027000027945 */ /* 0x000fe20003800200 */
[----:B------:R-:W-:Y:S01]  /*0e10*/  FFMA R13, R2, R13, -0.0013887860113754868507 ;  /* 0xbab607ed020d7423 */ /* 0x000fe2000000000d */
[----:B------:R-:W-:Y:S02]  /*0e20*/  ISETP.NE.U32.AND P0, PT, R3, 0x1, PT ;  /* 0x000000010300780c */ /* 0x000fe40003f05070 */
[----:B------:R-:W-:Y:S02]  /*0e30*/  LOP3.LUT P1, RZ, R23, 0x2, RZ, 0xc0, !PT ;  /* 0x0000000217ff7812 */ /* 0x000fe4000782c0ff */
[----:B------:R-:W-:Y:S02]  /*0e40*/  FSEL R3, R14, 0.0083327032625675201416, P0 ;  /* 0x3c0885e40e037808 */ /* 0x000fe40000000000 */
[----:B------:R-:W-:-:S02]  /*0e50*/  FSEL R13, R13, -0.00019574658654164522886, P0 ;  /* 0xb94d41530d0d7808 */ /* 0x000fc40000000000 */
[----:B------:R-:W-:Y:S02]  /*0e60*/  FSEL R22, R22, 1, !P0 ;  /* 0x3f80000016167808 */ /* 0x000fe40004000000 */
[----:B------:R-:W-:Y:S01]  /*0e70*/  FSEL R4, -R15, -0.16666662693023681641, P0 ;  /* 0xbe2aaaa80f047808 */ /* 0x000fe20000000100 */
[C---:B------:R-:W-:Y:S02]  /*0e80*/  FFMA R13, R2.reuse, R13, R3 ;  /* 0x0000000d020d7223 */ /* 0x040fe40000000003 */
[C---:B------:R-:W-:Y:S02]  /*0e90*/  FFMA R3, R2.reuse, R22, RZ ;  /* 0x0000001602037223 */ /* 0x040fe400000000ff */
[----:B------:R-:W-:Y:S01]  /*0ea0*/  FFMA R4, R2, R13, R4 ;  /* 0x0000000d02047223 */ /* 0x000fe20000000004 */
[----:B------:R-:W-:-:S03]  /*0eb0*/  IMAD.MOV.U32 R2, RZ, RZ, 0x3f000000 ;  /* 0x3f000000ff027424 */ /* 0x000fc600078e00ff */
[----:B------:R-:W-:-:S04]  /*0ec0*/  FFMA R3, R3, R4, R22 ;  /* 0x0000000403037223 */ /* 0x000fc80000000016 */
[----:B------:R-:W-:-:S04]  /*0ed0*/  @P1 FADD R3, RZ, -R3 ;  /* 0x80000003ff031221 */ /* 0x000fc80000000000 */
[----:B------:R-:W-:-:S05]  /*0ee0*/  FFMA R17, R10, R3, R17 ;  /* 0x000000030a117223 */ /* 0x000fca0000000011 */
[----:B------:R-:W-:-:S05]  /*0ef0*/  LOP3.LUT R2, R2, 0x80000000, R17, 0xb8, !PT ;  /* 0x8000000002027812 */ /* 0x000fca00078eb811 */
[----:B------:R-:W-:-:S04]  /*0f00*/  FADD.RZ R2, R17, R2 ;  /* 0x0000000211027221 */ /* 0x000fc8000000c000 */
[----:B------:R-:W0:Y:S02]  /*0f10*/  F2I.TRUNC.NTZ R5, R2 ;  /* 0x0000000200057305 */ /* 0x000e24000020f100 */
[----:B0-----:R-:W-:-:S13]  /*0f20*/  ISETP.GT.U32.AND P0, PT, R5, 0x16e, PT ;  /* 0x0000016e0500780c */ /* 0x001fda0003f04070 */
[----:B------:R-:W-:Y:S05]  /*0f30*/  @P0 BRA `(.L_x_7) ;  /* 0x00000000004c0947 */ /* 0x000fea0003800000 */
[----:B------:R-:W0:Y:S02]  /*0f40*/  LDC.64 R2, c[0x0][0x388] ;  /* 0x0000e200ff027b82 */ /* 0x000e240000000a00 */
[----:B0-----:R-:W-:-:S04]  /*0f50*/  IMAD.WIDE.U32 R2, R5, 0x168, R2 ;  /* 0x0000016805027825 */ /* 0x001fc800078e0002 */
[----:B------:R-:W-:-:S06]  /*0f60*/  IMAD.WIDE.U32 R2, R8, 0x4, R2 ;  /* 0x0000000408027825 */ /* 0x000fcc00078e0002 */
[----:B------:R-:W2:Y:S01]  /*0f70*/  LDG.E R2, desc[UR6][R2.64] ;  /* 0x0000000602027981 */ /* 0x000ea2000c1e1900 */
[----:B------:R-:W-:Y:S01]  /*0f80*/  IMAD.MOV.U32 R5, RZ, RZ, 0x3c360b61 ;  /* 0x3c360b61ff057424 */ /* 0x000fe200078e00ff */
[----:B------:R-:W-:Y:S01]  /*0f90*/  BSSY.RECONVERGENT B1, `(.L_x_8) ;  /* 0x000000c000017945 */ /* 0x000fe20003800200 */
[----:B------:R-:W-:-:S04]  /*0fa0*/  IMAD.MOV.U32 R4, RZ, RZ, 0x42b40000 ;  /* 0x42b40000ff047424 */ /* 0x000fc800078e00ff */
[----:B------:R-:W-:-:S04]  /*0fb0*/  FFMA R4, R5, -R4, 1 ;  /* 0x3f80000005047423 */ /* 0x000fc80000000804 */
[----:B------:R-:W-:Y:S01]  /*0fc0*/  FFMA R5, R4, R5, 0.011111111380159854889 ;  /* 0x3c360b6104057423 */ /* 0x000fe20000000005 */
[----:B--2---:R-:W0:Y:S03]  /*0fd0*/  FCHK P0, R2, 90 ;  /* 0x42b4000002007902 */ /* 0x004e260000000000 */
[----:B------:R-:W-:-:S04]  /*0fe0*/  FFMA R4, R2, R5, RZ ;  /* 0x0000000502047223 */ /* 0x000fc800000000ff */
[----:B------:R-:W-:-:S04]  /*0ff0*/  FFMA R12, R4, -90, R2 ;  /* 0xc2b40000040c7823 */ /* 0x000fc80000000002 */
[----:B------:R-:W-:Y:S01]  /*1000*/  FFMA R4, R5, R12, R4 ;  /* 0x0000000c05047223 */ /* 0x000fe20000000004 */
[----:B0-----:R-:W-:Y:S06]  /*1010*/  @!P0 BRA `(.L_x_9) ;  /* 0x00000000000c8947 */ /* 0x001fec0003800000 */
[----:B------:R-:W-:-:S07]  /*1020*/  MOV R4, 0x1040 ;  /* 0x0000104000047802 */ /* 0x000fce0000000f00 */
[----:B------:R-:W-:Y:S05]  /*1030*/  CALL.REL.NOINC `($__internal_0_$__cuda_sm3x_div_rn_noftz_f32_slowpath) ;  /* 0x0000000000307944 */ /* 0x000fea0003c00000 */
[----:B------:R-:W-:-:S07]  /*1040*/  IMAD.MOV.U32 R4, RZ, RZ, R2 ;  /* 0x000000ffff047224 */ /* 0x000fce00078e0002 */
.L_x_9:
[----:B------:R-:W-:Y:S05]  /*1050*/  BSYNC.RECONVERGENT B1 ;  /* 0x0000000000017941 */ /* 0x000fea0003800200 */
.L_x_8:
[----:B------:R-:W-:-:S07]  /*1060*/  FADD R7, R7, R4 ;  /* 0x0000000407077221 */ /* 0x000fce0000000000 */
.L_x_7:
[----:B------:R-:W-:Y:S05]  /*1070*/  BSYNC.RECONVERGENT B2 ;  /* 0x0000000000027941 */ /* 0x000fea0003800200 */
.L_x_6:
[----:B------:R-:W-:-:S04]  /*1080*/  IADD3 R8, PT, PT, R8, 0x1, RZ ;  /* 0x0000000108087810 */ /* 0x000fc80007ffe0ff */
[----:B------:R-:W-:-:S13]  /*1090*/  ISETP.NE.AND P0, PT, R8, 0x5a, PT ;  /* 0x0000005a0800780c */ /* 0x000fda0003f05270 */
[----:B------:R-:W-:Y:S05]  /*10a0*/  @P0 BRA `(.L_x_10) ;  /* 0xfffffff000140947 */ /* 0x000fea000383ffff */
[----:B------:R-:W0:Y:S02]  /*10b0*/  LDC.64 R2, c[0x0][0x380] ;  /* 0x0000e000ff027b82 */ /* 0x000e240000000a00 */
[----:B0-----:R-:W-:-:S04]  /*10c0*/  IMAD.WIDE.U32 R2, R6, 0x5bc, R2 ;  /* 0x000005bc06027825 */ /* 0x001fc800078e0002 */
[----:B------:R-:W-:-:S05]  /*10d0*/  IMAD.WIDE R2, R0, 0x4, R2 ;  /* 0x0000000400027825 */ /* 0x000fca00078e0202 */
[----:B------:R-:W-:Y:S01]  /*10e0*/  STG.E desc[UR6][R2.64], R7 ;  /* 0x0000000702007986 */ /* 0x000fe2000c101906 */
[----:B------:R-:W-:Y:S05]  /*10f0*/  EXIT ;  /* 0x000000000000794d */ /* 0x000fea0003800000 */
        .weak           $__internal_0_$__cuda_sm3x_div_rn_noftz_f32_slowpath
        .type           $__internal_0_$__cuda_sm3x_div_rn_noftz_f32_slowpath,@function
        .size           $__internal_0_$__cuda_sm3x_div_rn_noftz_f32_slowpath,(.L_x_24 - $__internal_0_$__cuda_sm3x_div_rn_noftz_f32_slowpath)
$__internal_0_$__cuda_sm3x_div_rn_noftz_f32_slowpath:
[--C-:B------:R-:W-:Y:S01]  /*1100*/  SHF.R.U32.HI R3, RZ, 0x17, R2.reuse ;  /* 0x00000017ff037819 */ /* 0x100fe20000011602 */
[----:B------:R-:W-:Y:S04]  /*1110*/  BSSY.RECONVERGENT B0, `(.L_x_11) ;  /* 0x000005c000007945 */ /* 0x000fe80003800200 */
[----:B------:R-:W-:Y:S01]  /*1120*/  BSSY.RELIABLE B3, `(.L_x_12) ;  /* 0x000001a000037945 */ /* 0x000fe20003800100 */
[----:B------:R-:W-:Y:S01]  /*1130*/  IMAD.MOV.U32 R5, RZ, RZ, R2 ;  /* 0x000000ffff057224 */ /* 0x000fe200078e0002 */
[----:B------:R-:W-:-:S05]  /*1140*/  LOP3.LUT R14, R3, 0xff, RZ, 0xc0, !PT ;  /* 0x000000ff030e7812 */ /* 0x000fca00078ec0ff */
[----:B------:R-:W-:-:S05]  /*1150*/  VIADD R13, R14, 0xffffffff ;  /* 0xffffffff0e0d7836 */ /* 0x000fca0000000000 */
[----:B------:R-:W-:-:S13]  /*1160*/  ISETP.GT.U32.OR P0, PT, R13, 0xfd, !PT ;  /* 0x000000fd0d00780c */ /* 0x000fda0007f04470 */
[----:B------:R-:W-:Y:S01]  /*1170*/  @!P0 IMAD.MOV.U32 R3, RZ, RZ, RZ ;  /* 0x000000ffff038224 */ /* 0x000fe200078e00ff */
[----:B------:R-:W-:Y:S06]  /*1180*/  @!P0 BRA `(.L_x_13) ;  /* 0x00000000004c8947 */ /* 0x000fec0003800000 */
[----:B------:R-:W-:-:S13]  /*1190*/  FSETP.GTU.FTZ.AND P0, PT, |R2|, +INF , PT ;  /* 0x7f8000000200780b */ /* 0x000fda0003f1c200 */
[----:B------:R-:W-:Y:S05]  /*11a0*/  @P0 BREAK.RELIABLE B3 ;  /* 0x0000000000030942 */ /* 0x000fea0003800100 */
[----:B------:R-:W-:Y:S05]  /*11b0*/  @P0 BRA `(.L_x_14) ;  /* 0x0000000400400947 */ /* 0x000fea0003800000 */
[----:B------:R-:W-:-:S05]  /*11c0*/  IMAD.MOV.U32 R12, RZ, RZ, 0x42b40000 ;  /* 0x42b40000ff0c7424 */ /* 0x000fca00078e00ff */
[----:B------:R-:W-:-:S13]  /*11d0*/  LOP3.LUT P0, RZ, R12, 0x7fffffff, R5, 0xc8, !PT ;  /* 0x7fffffff0cff7812 */ /* 0x000fda000780c805 */
[----:B------:R-:W-:Y:S05]  /*11e0*/  @!P0 BREAK.RELIABLE B3 ;  /* 0x0000000000038942 */ /* 0x000fea0003800100 */
[----:B------:R-:W-:Y:S05]  /*11f0*/  @!P0 BRA `(.L_x_15) ;  /* 0x0000000400288947 */ /* 0x000fea0003800000 */
[----:B------:R-:W-:-:S13]  /*1200*/  LOP3.LUT P0, RZ, R5, 0x7fffffff, RZ, 0xc0, !PT ;  /* 0x7fffffff05ff7812 */ /* 0x000fda000780c0ff */
[----:B------:R-:W-:Y:S05]  /*1210*/  @!P0 BREAK.RELIABLE B3 ;  /* 0x0000000000038942 */ /* 0x000fea0003800100 */
[----:B------:R-:W-:Y:S05]  /*1220*/  @!P0 BRA `(.L_x_16) ;  /* 0x0000000400148947 */ /* 0x000fea0003800000 */
[----:B------:R-:W-:Y:S02]  /*1230*/  FSETP.NEU.FTZ.AND P1, PT, |R2|, +INF , PT ;  /* 0x7f8000000200780b */ /* 0x000fe40003f3d200 */
[----:B------:R-:W-:-:S04]  /*1240*/  LOP3.LUT P0, RZ, R12, 0x7fffffff, RZ, 0xc0, !PT ;  /* 0x7fffffff0cff7812 */ /* 0x000fc8000780c0ff */
[----:B------:R-:W-:-:S13]  /*1250*/  PLOP3.LUT P0, PT, P1, P0, PT, 0x2f, 0xf2 ;  /* 0x0000000000f2781c */ /* 0x000fda0000f00577 */
[----:B------:R-:W-:Y:S05]  /*1260*/  @P0 BREAK.RELIABLE B3 ;  /* 0x0000000000030942 */ /* 0x000fea0003800100 */
[----:B------:R-:W-:Y:S05]  /*1270*/  @P0 BRA `(.L_x_17) ;  /* 0x0000000000f40947 */ /* 0x000fea0003800000 */
[----:B------:R-:W-:-:S13]  /*1280*/  ISETP.GE.AND P0, PT, R13, RZ, PT ;  /* 0x000000ff0d00720c */ /* 0x000fda0003f06270 */
[----:B------:R-:W-:Y:S02]  /*1290*/  @P0 IMAD.MOV.U32 R3, RZ, RZ, RZ ;  /* 0x000000ffff030224 */ /* 0x000fe400078e00ff */
[----:B------:R-:W-:Y:S01]  /*12a0*/  @!P0 FFMA R5, R2, 1.84467440737095516160e+19, RZ ;  /* 0x5f80000002058823 */ /* 0x000fe200000000ff */
[----:B------:R-:W-:-:S07]  /*12b0*/  @!P0 MOV R3, 0xffffffc0 ;  /* 0xffffffc000038802 */ /* 0x000fce0000000f00 */
.L_x_13:
[----:B------:R-:W-:Y:S05]  /*12c0*/  BSYNC.RELIABLE B3 ;  /* 0x0000000000037941 */ /* 0x000fea0003800100 */
.L_x_12:
[----:B------:R-:W-:Y:S01]  /*12d0*/  UMOV UR4, 0x42b40000 ;  /* 0x42b4000000047882 */ /* 0x000fe20000000000 */
[----:B------:R-:W-:Y:S01]  /*12e0*/  VIADD R12, R14, 0xffffff81 ;  /* 0xffffff810e0c7836 */ /* 0x000fe20000000000 */
[----:B------:R-:W-:Y:S01]  /*12f0*/  UIADD3 UR4, UPT, UPT, UR4, -0x3000000, URZ ;  /* 0xfd00000004047890 */ /* 0x000fe2000fffe0ff */
[----:B------:R-:W-:Y:S02]  /*1300*/  BSSY.RECONVERGENT B3, `(.L_x_18) ;  /* 0x0000033000037945 */ /* 0x000fe40003800200 */
[----:B------:R-:W-:Y:S01]  /*1310*/  IMAD R2, R12, -0x800000, R5 ;  /* 0xff8000000c027824 */ /* 0x000fe200078e0205 */
[----:B------:R-:W-:Y:S02]  /*1320*/  IADD3 R3, PT, PT, R3, -0x6, R12 ;  /* 0xfffffffa03037810 */ /* 0x000fe40007ffe00c */
[----:B------:R-:W-:-:S03]  /*1330*/  FADD.FTZ R15, -RZ, -UR4 ;  /* 0x80000004ff0f7e21 */ /* 0x000fc60008010100 */
[----:B------:R-:W0:Y:S02]  /*1340*/  MUFU.RCP R13, UR4 ;  /* 0x00000004000d7d08 */ /* 0x000e240008001000 */
[----:B0-----:R-:W-:-:S04]  /*1350*/  FFMA R14, R13, R15, 1 ;  /* 0x3f8000000d0e7423 */ /* 0x001fc8000000000f */
[----:B------:R-:W-:-:S04]  /*1360*/  FFMA R5, R13, R14, R13 ;  /* 0x0000000e0d057223 */ /* 0x000fc8000000000d */
[----:B------:R-:W-:-:S04]  /*1370*/  FFMA R14, R2, R5, RZ ;  /* 0x00000005020e7223 */ /* 0x000fc800000000ff */
[----:B------:R-:W-:-:S04]  /*1380*/  FFMA R13, R15, R14, R2 ;  /* 0x0000000e0f0d7223 */ /* 0x000fc80000000002 */
[----:B------:R-:W-:-:S04]  /*1390*/  FFMA R14, R5, R13, R14 ;  /* 0x0000000d050e7223 */ /* 0x000fc8000000000e */
[----:B------:R-:W-:-:S04]  /*13a0*/  FFMA R15, R15, R14, R2 ;  /* 0x0000000e0f0f7223 */ /* 0x000fc80000000002 */
[----:B------:R-:W-:-:S05]  /*13b0*/  FFMA R2, R5, R15, R14 ;  /* 0x0000000f05027223 */ /* 0x000fca000000000e */
[----:B------:R-:W-:-:S04]  /*13c0*/  SHF.R.U32.HI R13, RZ, 0x17, R2 ;  /* 0x00000017ff0d7819 */ /* 0x000fc80000011602 */
[----:B------:R-:W-:-:S05]  /*13d0*/  LOP3.LUT R13, R13, 0xff, RZ, 0xc0, !PT ;  /* 0x000000ff0d0d7812 */ /* 0x000fca00078ec0ff */
[----:B------:R-:W-:-:S04]  /*13e0*/  IMAD.IADD R17, R13, 0x1, R3 ;  /* 0x000000010d117824 */ /* 0x000fc800078e0203 */
[----:B------:R-:W-:-:S05]  /*13f0*/  VIADD R12, R17, 0xffffffff ;  /* 0xffffffff110c7836 */ /* 0x000fca0000000000 */
[----:B------:R-:W-:-:S13]  /*1400*/  ISETP.GE.U32.AND P0, PT, R12, 0xfe, PT ;  /* 0x000000fe0c00780c */ /* 0x000fda0003f06070 */
[----:B------:R-:W-:Y:S05]  /*1410*/  @!P0 BRA `(.L_x_19) ;  /* 0x0000000000808947 */ /* 0x000fea0003800000 */
[----:B------:R-:W-:-:S13]  /*1420*/  ISETP.GT.AND P0, PT, R17, 0xfe, PT ;  /* 0x000000fe1100780c */ /* 0x000fda0003f04270 */
[----:B------:R-:W-:Y:S05]  /*1430*/  @P0 BRA `(.L_x_20) ;  /* 0x00000000006c0947 */ /* 0x000fea0003800000 */
[----:B------:R-:W-:-:S13]  /*1440*/  ISETP.GE.AND P0, PT, R17, 0x1, PT ;  /* 0x000000011100780c */ /* 0x000fda0003f06270 */
[----:B------:R-:W-:Y:S05]  /*1450*/  @P0 BRA `(.L_x_21) ;  /* 0x0000000000740947 */ /* 0x000fea0003800000 */
[----:B------:R-:W-:Y:S02]  /*1460*/  ISETP.GE.AND P0, PT, R17, -0x18, PT ;  /* 0xffffffe81100780c */ /* 0x000fe40003f06270 */
[----:B------:R-:W-:-:S11]  /*1470*/  LOP3.LUT R2, R2, 0x80000000, RZ, 0xc0, !PT ;  /* 0x8000000002027812 */ /* 0x000fd600078ec0ff */
[----:B------:R-:W-:Y:S05]  /*1480*/  @!P0 BRA `(.L_x_21) ;  /* 0x0000000000688947 */ /* 0x000fea0003800000 */
[CCC-:B------:R-:W-:Y:S01]  /*1490*/  FFMA.RZ R3, R5.reuse, R15.reuse, R14.reuse ;  /* 0x0000000f05037223 */ /* 0x1c0fe2000000c00e */
[-CC-:B------:R-:W-:Y:S01]  /*14a0*/  FFMA.RM R12, R5, R15.reuse, R14.reuse ;  /* 0x0000000f050c7223 */ /* 0x180fe2000000400e */
[C---:B------:R-:W-:Y:S02]  /*14b0*/  ISETP.NE.AND P2, PT, R17.reuse, RZ, PT ;  /* 0x000000ff1100720c */ /* 0x040fe40003f45270 */
[----:B------:R-:W-:Y:S02]  /*14c0*/  ISETP.NE.AND P1, PT, R17, RZ, PT ;  /* 0x000000ff1100720c */ /* 0x000fe40003f25270 */
[----:B------:R-:W-:Y:S01]  /*14d0*/  LOP3.LUT R13, R3, 0x7fffff, RZ, 0xc0, !PT ;  /* 0x007fffff030d7812 */ /* 0x000fe200078ec0ff */
[----:B------:R-:W-:Y:S01]  /*14e0*/  FFMA.RP R3, R5, R15, R14 ;  /* 0x0000000f05037223 */ /* 0x000fe2000000800e */
[C---:B------:R-:W-:Y:S01]  /*14f0*/  VIADD R14, R17.reuse, 0x20 ;  /* 0x00000020110e7836 */ /* 0x040fe20000000000 */
[----:B------:R-:W-:Y:S02]  /*1500*/  IADD3 R5, PT, PT, -R17, RZ, RZ ;  /* 0x000000ff11057210 */ /* 0x000fe40007ffe1ff */
[----:B------:R-:W-:-:S02]  /*1510*/  LOP3.LUT R13, R13, 0x800000, RZ, 0xfc, !PT ;  /* 0x008000000d0d7812 */ /* 0x000fc400078efcff */
[----:B------:R-:W-:Y:S02]  /*1520*/  FSETP.NEU.FTZ.AND P0, PT, R3, R12, PT ;  /* 0x0000000c0300720b */ /* 0x000fe40003f1d000 */
[----:B------:R-:W-:Y:S02]  /*1530*/  SHF.L.U32 R14, R13, R14, RZ ;  /* 0x0000000e0d0e7219 */ /* 0x000fe400000006ff */
[----:B------:R-:W-:Y:S02]  /*1540*/  SEL R12, R5, RZ, P2 ;  /* 0x000000ff050c7207 */ /* 0x000fe40001000000 */
[----:B------:R-:W-:Y:S02]  /*1550*/  ISETP.NE.AND P1, PT, R14, RZ, P1 ;  /* 0x000000ff0e00720c */ /* 0x000fe40000f25270 */
[----:B------:R-:W-:Y:S02]  /*1560*/  SHF.R.U32.HI R12, RZ, R12, R13 ;  /* 0x0000000cff0c7219 */ /* 0x000fe4000001160d */
[----:B------:R-:W-:-:S02]  /*1570*/  PLOP3.LUT P0, PT, P0, P1, PT, 0xf8, 0x8f ;  /* 0x00000000008f781c */ /* 0x000fc40000703f70 */
[----:B------:R-:W-:Y:S02]  /*1580*/  SHF.R.U32.HI R14, RZ, 0x1, R12 ;  /* 0x00000001ff0e7819 */ /* 0x000fe4000001160c */
[----:B------:R-:W-:-:S04]  /*1590*/  SEL R3, RZ, 0x1, !P0 ;  /* 0x00000001ff037807 */ /* 0x000fc80004000000 */
[----:B------:R-:W-:-:S04]  /*15a0*/  LOP3.LUT R3, R3, 0x1, R14, 0xf8, !PT ;  /* 0x0000000103037812 */ /* 0x000fc800078ef80e */
[----:B------:R-:W-:-:S05]  /*15b0*/  LOP3.LUT R3, R3, R12, RZ, 0xc0, !PT ;  /* 0x0000000c03037212 */ /* 0x000fca00078ec0ff */
[----:B------:R-:W-:-:S05]  /*15c0*/  IMAD.IADD R3, R14, 0x1, R3 ;  /* 0x000000010e037824 */ /* 0x000fca00078e0203 */
[----:B------:R-:W-:Y:S01]  /*15d0*/  LOP3.LUT R2, R3, R2, RZ, 0xfc, !PT ;  /* 0x0000000203027212 */ /* 0x000fe200078efcff */
[----:B------:R-:W-:Y:S06]  /*15e0*/  BRA `(.L_x_21) ;  /* 0x0000000000107947 */ /* 0x000fec0003800000 */
.L_x_20:
[----:B------:R-:W-:-:S04]  /*15f0*/  LOP3.LUT R2, R2, 0x80000000, RZ, 0xc0, !PT ;  /* 0x8000000002027812 */ /* 0x000fc800078ec0ff */
[----:B------:R-:W-:Y:S01]  /*1600*/  LOP3.LUT R2, R2, 0x7f800000, RZ, 0xfc, !PT ;  /* 0x7f80000002027812 */ /* 0x000fe200078efcff */
[----:B------:R-:W-:Y:S06]  /*1610*/  BRA `(.L_x_21) ;  /* 0x0000000000047947 */ /* 0x000fec0003800000 */
.L_x_19:
[----:B------:R-:W-:-:S07]  /*1620*/  IMAD R2, R3, 0x800000, R2 ;  /* 0x0080000003027824 */ /* 0x000fce00078e0202 */
.L_x_21:
[----:B------:R-:W-:Y:S05]  /*1630*/  BSYNC.RECONVERGENT B3 ;  /* 0x0000000000037941 */ /* 0x000fea0003800200 */
.L_x_18:
[----:B------:R-:W-:Y:S05]  /*1640*/  BRA `(.L_x_22) ;  /* 0x0000000000207947 */ /* 0x000fea0003800000 */
.L_x_17:
[----:B------:R-:W-:-:S04]  /*1650*/  LOP3.LUT R2, R12, 0x80000000, R5, 0x48, !PT ;  /* 0x800000000c027812 */ /* 0x000fc800078e4805 */
[----:B------:R-:W-:Y:S01]  /*1660*/  LOP3.LUT R2, R2, 0x7f800000, RZ, 0xfc, !PT ;  /* 0x7f80000002027812 */ /* 0x000fe200078efcff */
[----:B------:R-:W-:Y:S06]  /*1670*/  BRA `(.L_x_22) ;  /* 0x0000000000147947 */ /* 0x000fec0003800000 */
.L_x_16:
[----:B------:R-:W-:Y:S01]  /*1680*/  LOP3.LUT R2, R12, 0x80000000, R5, 0x48, !PT ;  /* 0x800000000c027812 */ /* 0x000fe200078e4805 */
[----:B------:R-:W-:Y:S06]  /*1690*/  BRA `(.L_x_22) ;  /* 0x00000000000c7947 */ /* 0x000fec0003800000 */
.L_x_15:
[----:B------:R-:W0:Y:S01]  /*16a0*/  MUFU.RSQ R2, -QNAN ;  /* 0xffc0000000027908 */ /* 0x000e220000001400 */
[----:B------:R-:W-:Y:S05]  /*16b0*/  BRA `(.L_x_22) ;  /* 0x0000000000047947 */ /* 0x000fea0003800000 */
.L_x_14:
[----:B------:R-:W-:-:S07]  /*16c0*/  FADD.FTZ R2, R2, 90 ;  /* 0x42b4000002027421 */ /* 0x000fce0000010000 */
.L_x_22:
[----:B------:R-:W-:Y:S05]  /*16d0*/  BSYNC.RECONVERGENT B0 ;  /* 0x0000000000007941 */ /* 0x000fea0003800200 */
.L_x_11:
[----:B------:R-:W-:-:S04]  /*16e0*/  IMAD.MOV.U32 R5, RZ, RZ, 0x0 ;  /* 0x00000000ff057424 */ /* 0x000fc800078e00ff */
[----:B0-----:R-:W-:Y:S05]  /*16f0*/  RET.REL.NODEC R4 `(_Z6kernelPA367_fPA90_f) ;  /* 0xffffffe804407950 */ /* 0x001fea0003c3ffff */
.L_x_23:
[----:B------:R-:W-:-:S00]  /*1700*/  BRA `(.L_x_23) ;  /* 0xfffffffc00fc7947 */ /* 0x000fc0000383ffff */
[----:B------:R-:W-:-:S00]  /*1710*/  NOP ;  /* 0x0000000000007918 */ /* 0x000fc00000000000 */
        /* <DEDUP_REMOVED lines=14> */
.L_x_24:


//--------------------- .nv.global.init           --------------------------
	.section	.nv.global.init,"aw",@progbits
	.align	4
.nv.global.init:
	.type		__cudart_i2opi_f,@object
	.size		__cudart_i2opi_f,(.L_0 - __cudart_i2opi_f)
__cudart_i2opi_f:
        /*0000*/ 	.byte	0x41, 0x90, 0x43, 0x3c, 0x99, 0x95, 0x62, 0xdb, 0xc0, 0xdd, 0x34, 0xf5, 0xd1, 0x57, 0x27, 0xfc
        /*0010*/ 	.byte	0x29, 0x15, 0x44, 0x4e, 0x6e, 0x83, 0xf9, 0xa2
.L_0:


//--------------------- .nv.shared.reserved.0     --------------------------
	.section	.nv.shared.reserved.0,"aw",@nobits
	.weak		__nv_reservedSMEM_offset_0_alias
	.size		__nv_reservedSMEM_offset_0_alias, 0, 64
	.other		__nv_reservedSMEM_offset_0_alias,@"STO_CUDA_RESERVED_SHARED STV_DEFAULT"
__nv_reservedSMEM_offset_0_alias:
	.zero		0
	.zero		64


//--------------------- .nv.constant0._Z6kernelPA367_fPA90_f --------------------------
	.section	.nv.constant0._Z6kernelPA367_fPA90_f,"a",@progbits
	.sectionflags	@""
	.align	4
.nv.constant0._Z6kernelPA367_fPA90_f:
	.zero		912


//--------------------- SYMBOLS --------------------------

	.type		.nv.reservedSmem.offset0,@object
	.size		.nv.reservedSmem.offset0,0x4
